	.headerflags	@"EF_CUDA_TEXMODE_UNIFIED EF_CUDA_64BIT_ADDRESS EF_CUDA_ACCELERATORS EF_CUDA_SM90 EF_CUDA_VIRTUAL_SM(EF_CUDA_SM90)"
	.elftype	@"ET_EXEC"


//--------------------- .nv.info                  --------------------------
	.section	.nv.info,"",@"SHT_CUDA_INFO"
	.align	4


	//----- nvinfo : EIATTR_REGCOUNT
	.align		4
        /*0000*/ 	.byte	0x04, 0x2f
        /*0002*/ 	.short	(.L_1 - .L_0)
	.align		4
.L_0:
        /*0004*/ 	.word	index@(triton_poi_fused_convolution_leaky_relu_0)
        /*0008*/ 	.word	0x0000000c


	//----- nvinfo : EIATTR_MIN_STACK_SIZE
	.align		4
.L_1:
        /*000c*/ 	.byte	0x04, 0x12
        /*000e*/ 	.short	(.L_3 - .L_2)
	.align		4
.L_2:
        /*0010*/ 	.word	index@(triton_poi_fused_convolution_leaky_relu_0)
        /*0014*/ 	.word	0x00000000


	//----- nvinfo : EIATTR_FRAME_SIZE
	.align		4
.L_3:
        /*0018*/ 	.byte	0x04, 0x11
        /*001a*/ 	.short	(.L_5 - .L_4)
	.align		4
.L_4:
        /*001c*/ 	.word	index@(triton_poi_fused_convolution_leaky_relu_0)
        /*0020*/ 	.word	0x00000000


	//----- nvinfo : EIATTR_MIN_STACK_SIZE
	.align		4
.L_5:
        /*0024*/ 	.byte	0x04, 0x12
        /*0026*/ 	.short	(.L_7 - .L_6)
	.align		4
.L_6:
        /*0028*/ 	.word	index@(triton_poi_fused_convolution_leaky_relu_0)
        /*002c*/ 	.word	0x00000000
.L_7:


//--------------------- .nv.info.triton_poi_fused_convolution_leaky_relu_0 --------------------------
	.section	.nv.info.triton_poi_fused_convolution_leaky_relu_0,"",@"SHT_CUDA_INFO"
	.sectionflags	@""
	.align	4


	//----- nvinfo : EIATTR_CUDA_API_VERSION
	.align		4
        /*0000*/ 	.byte	0x04, 0x37
        /*0002*/ 	.short	(.L_9 - .L_8)
.L_8:
        /*0004*/ 	.word	0x0000007c


	//----- nvinfo : EIATTR_KPARAM_INFO
	.align		4
.L_9:
        /*0008*/ 	.byte	0x04, 0x17
        /*000a*/ 	.short	(.L_11 - .L_10)
.L_10:
        /*000c*/ 	.word	0x00000000
        /*0010*/ 	.short	0x0002
        /*0012*/ 	.short	0x0010
        /*0014*/ 	.byte	0x00, 0xf0, 0x11, 0x00


	//----- nvinfo : EIATTR_KPARAM_INFO
	.align		4
.L_11:
        /*0018*/ 	.byte	0x04, 0x17
        /*001a*/ 	.short	(.L_13 - .L_12)
.L_12:
        /*001c*/ 	.word	0x00000000
        /*0020*/ 	.short	0x0001
        /*0022*/ 	.short	0x0008
        /*0024*/ 	.byte	0x00, 0xf4, 0x21, 0x00


	//----- nvinfo : EIATTR_KPARAM_INFO
	.align		4
.L_13:
        /*0028*/ 	.byte	0x04, 0x17
        /*002a*/ 	.short	(.L_15 - .L_14)
.L_14:
        /*002c*/ 	.word	0x00000000
        /*0030*/ 	.short	0x0000
        /*0032*/ 	.short	0x0000
        /*0034*/ 	.byte	0x00, 0xf4, 0x21, 0x00


	//----- nvinfo : EIATTR_SPARSE_MMA_MASK
	.align		4
.L_15:
        /*0038*/ 	.byte	0x03, 0x50
        /*003a*/ 	.short	0x0000


	//----- nvinfo : EIATTR_MAXREG_COUNT
	.align		4
        /*003c*/ 	.byte	0x03, 0x1b
        /*003e*/ 	.short	0x00ff


	//----- nvinfo : EIATTR_EXIT_INSTR_OFFSETS
	.align		4
        /*0040*/ 	.byte	0x04, 0x1c
        /*0042*/ 	.short	(.L_17 - .L_16)


	//   ....[0]....
.L_16:
        /*0044*/ 	.word	0x00000190


	//   ....[1]....
        /*0048*/ 	.word	0x000001b0


	//----- nvinfo : EIATTR_REQNTID
	.align		4
.L_17:
        /*004c*/ 	.byte	0x04, 0x10
        /*004e*/ 	.short	(.L_19 - .L_18)
.L_18:
        /*0050*/ 	.word	0x00000080
        /*0054*/ 	.word	0x00000001
        /*0058*/ 	.word	0x00000001


	//----- nvinfo : EIATTR_CBANK_PARAM_SIZE
	.align		4
.L_19:
        /*005c*/ 	.byte	0x03, 0x19
        /*005e*/ 	.short	0x0014


	//----- nvinfo : EIATTR_PARAM_CBANK
	.align		4
        /*0060*/ 	.byte	0x04, 0x0a
        /*0062*/ 	.short	(.L_21 - .L_20)
	.align		4
.L_20:
        /*0064*/ 	.word	index@(.nv.constant0.triton_poi_fused_convolution_leaky_relu_0)
        /*0068*/ 	.short	0x0210
        /*006a*/ 	.short	0x0014


	//----- nvinfo : EIATTR_SW_WAR
	.align		4
.L_21:
        /*006c*/ 	.byte	0x04, 0x36
        /*006e*/ 	.short	(.L_23 - .L_22)
.L_22:
        /*0070*/ 	.word	0x00000008
.L_23:


//--------------------- .nv.callgraph             --------------------------
	.section	.nv.callgraph,"",@"SHT_CUDA_CALLGRAPH"
	.align	4
	.sectionentsize	8
	.align		4
        /*0000*/ 	.word	0x00000000
	.align		4
        /*0004*/ 	.word	0xffffffff
	.align		4
        /*0008*/ 	.word	0x00000000
	.align		4
        /*000c*/ 	.word	0xfffffffe
	.align		4
        /*0010*/ 	.word	0x00000000
	.align		4
        /*0014*/ 	.word	0xfffffffd
	.align		4
        /*0018*/ 	.word	0x00000000
	.align		4
        /*001c*/ 	.word	0xfffffffc


//--------------------- .text.triton_poi_fused_convolution_leaky_relu_0 --------------------------
	.section	.text.triton_poi_fused_convolution_leaky_relu_0,"ax",@progbits
	.align	128
        .global         triton_poi_fused_convolution_leaky_relu_0
        .type           triton_poi_fused_convolution_leaky_relu_0,@function
        .size           triton_poi_fused_convolution_leaky_relu_0,(.L_x_1 - triton_poi_fused_convolution_leaky_relu_0)
        .other          triton_poi_fused_convolution_leaky_relu_0,@"STO_CUDA_ENTRY STV_DEFAULT"
triton_poi_fused_convolution_leaky_relu_0:
.text.triton_poi_fused_convolution_leaky_relu_0:
[----:B------:R-:W0:Y:S02]  /*0000*/  LDC R1, c[0x0][0x28] ;  /* 0x00000a00ff017b82 */ /* 0x000e240000000800 */
[----:B------:R-:W1:Y:S01]  /*0010*/  S2R R0, SR_TID.X ;  /* 0x0000000000007919 */ /* 0x000e620000002100 */
[----:B------:R-:W2:Y:S01]  /*0020*/  LDC.64 R2, c[0x0][0x210] ;  /* 0x00008400ff027b82 */ /* 0x000ea20000000a00 */
[----:B------:R-:W-:Y:S01]  /*0030*/  ULDC.64 UR4, c[0x0][0x208] ;  /* 0x0000820000047ab9 */ /* 0x000fe20000000a00 */
[----:B------:R-:W3:Y:S01]  /*0040*/  S2R R7, SR_CTAID.X ;  /* 0x0000000000077919 */ /* 0x000ee20000002500 */
[----:B-1----:R-:W-:Y:S02]  /*0050*/  LOP3.LUT R0, R0, 0x7f, RZ, 0xc0, !PT ;  /* 0x0000007f00007812 */ /* 0x002fe400078ec0ff */
[----:B---3--:R-:W-:-:S03]  /*0060*/  SHF.R.S32.HI R4, RZ, 0x18, R7 ;  /* 0x00000018ff047819 */ /* 0x008fc60000011407 */
[----:B------:R-:W-:Y:S01]  /*0070*/  IMAD R7, R7, 0x80, R0 ;  /* 0x0000008007077824 */ /* 0x000fe200078e0200 */
[----:B------:R-:W-:-:S03]  /*0080*/  SGXT R0, R4, 0x1 ;  /* 0x000000010400781a */ /* 0x000fc60000000200 */
[C---:B--2---:R-:W-:Y:S01]  /*0090*/  IMAD.WIDE R2, R7.reuse, 0x4, R2 ;  /* 0x0000000407027825 */ /* 0x044fe200078e0202 */
[----:B------:R-:W1:Y:S01]  /*00a0*/  LDC.64 R4, c[0x0][0x218] ;  /* 0x00008600ff047b82 */ /* 0x000e620000000a00 */
[----:B------:R-:W-:Y:S02]  /*00b0*/  ISETP.GE.AND P1, PT, R7, 0x100, PT ;  /* 0x000001000700780c */ /* 0x000fe40003f26270 */
[----:B------:R-:W-:Y:S01]  /*00c0*/  LEA.HI R0, R0, R7, RZ, 0x4 ;  /* 0x0000000700007211 */ /* 0x000fe200078f20ff */
[----:B------:R-:W-:-:S03]  /*00d0*/  IMAD.MOV.U32 R7, RZ, RZ, RZ ;  /* 0x000000ffff077224 */ /* 0x000fc600078e00ff */
[----:B------:R-:W-:-:S04]  /*00e0*/  SHF.R.S32.HI R0, RZ, 0x4, R0 ;  /* 0x00000004ff007819 */ /* 0x000fc80000011400 */
[----:B------:R-:W-:-:S04]  /*00f0*/  LEA.HI R6, R0, R0, RZ, 0x2 ;  /* 0x0000000000067211 */ /* 0x000fc800078f10ff */
[----:B------:R-:W-:-:S05]  /*0100*/  LOP3.LUT R9, R6, 0xfffffffc, RZ, 0xc0, !PT ;  /* 0xfffffffc06097812 */ /* 0x000fca00078ec0ff */
[----:B------:R-:W-:Y:S02]  /*0110*/  IMAD.IADD R9, R0, 0x1, -R9 ;  /* 0x0000000100097824 */ /* 0x000fe400078e0a09 */
[----:B------:R-:W-:Y:S02]  /*0120*/  IMAD.MOV.U32 R0, RZ, RZ, RZ ;  /* 0x000000ffff007224 */ /* 0x000fe400078e00ff */
[----:B-1----:R-:W-:-:S04]  /*0130*/  IMAD.WIDE R4, R9, 0x4, R4 ;  /* 0x0000000409047825 */ /* 0x002fc800078e0204 */
[----:B------:R-:W2:Y:S04]  /*0140*/  @!P1 LDG.E R0, desc[UR4][R2.64] ;  /* 0x0000000402009981 */ /* 0x000ea8000c1e1900 */
[----:B------:R-:W2:Y:S02]  /*0150*/  @!P1 LDG.E.EL R7, desc[UR4][R4.64] ;  /* 0x0000000404079981 */ /* 0x000ea4000c2e1900 */
[----:B--2---:R-:W-:Y:S01]  /*0160*/  FSETP.GT.AND P0, PT, R0, -R7, PT ;  /* 0x800000070000720b */ /* 0x004fe20003f04000 */
[----:B------:R-:W-:-:S12]  /*0170*/  FADD R7, R7, R0 ;  /* 0x0000000007077221 */ /* 0x000fd80000000000 */
[----:B------:R-:W-:Y:S01]  /*0180*/  @!P0 FMUL R7, R7, 0.20000000298023223877 ;  /* 0x3e4ccccd07078820 */ /* 0x000fe20000400000 */
[----:B------:R-:W-:Y:S06]  /*0190*/  @P1 EXIT ;  /* 0x000000000000194d */ /* 0x000fec0003800000 */
[----:B------:R-:W-:Y:S01]  /*01a0*/  STG.E desc[UR4][R2.64], R7 ;  /* 0x0000000702007986 */ /* 0x000fe2000c101904 */
[----:B------:R-:W-:Y:S05]  /*01b0*/  EXIT ;  /* 0x000000000000794d */ /* 0x000fea0003800000 */
.L_x_0:
[----:B------:R-:W-:-:S00]  /*01c0*/  BRA `(.L_x_0) ;  /* 0xfffffffc00fc7947 */ /* 0x000fc0000383ffff */
[----:B------:R-:W-:-:S00]  /*01d0*/  NOP ;  /* 0x0000000000007918 */ /* 0x000fc00000000000 */
        /* <DEDUP_REMOVED lines=10> */
.L_x_1:


//--------------------- .nv.constant0.triton_poi_fused_convolution_leaky_relu_0 --------------------------
	.section	.nv.constant0.triton_poi_fused_convolution_leaky_relu_0,"a",@progbits
	.sectionflags	@""
	.align	4
.nv.constant0.triton_poi_fused_convolution_leaky_relu_0:
	.zero		548
